//
// Generated by NVIDIA NVVM Compiler
//
// Compiler Build ID: CL-36424714
// Cuda compilation tools, release 13.0, V13.0.88
// Based on NVVM 20.0.0
//

.version 9.0
.target sm_100
.address_size 64

	// .globl	_Z19setup_counts_kernelPjPKji

.visible .entry _Z19setup_counts_kernelPjPKji(
	.param .u64 .ptr .align 1 _Z19setup_counts_kernelPjPKji_param_0,
	.param .u64 .ptr .align 1 _Z19setup_counts_kernelPjPKji_param_1,
	.param .u32 _Z19setup_counts_kernelPjPKji_param_2
)
{
	.reg .pred 	%p<3>;
	.reg .b32 	%r<13>;
	.reg .b64 	%rd<9>;

	ld.param.u64 	%rd3, [_Z19setup_counts_kernelPjPKji_param_0];
	ld.param.u64 	%rd4, [_Z19setup_counts_kernelPjPKji_param_1];
	ld.param.u32 	%r6, [_Z19setup_counts_kernelPjPKji_param_2];
	mov.u32 	%r7, %tid.x;
	mov.u32 	%r8, %ctaid.x;
	mov.u32 	%r1, %ntid.x;
	mad.lo.s32 	%r12, %r8, %r1, %r7;
	setp.ge.s32 	%p1, %r12, %r6;
	@%p1 bra 	$L__BB0_3;
	mov.u32 	%r9, %nctaid.x;
	mul.lo.s32 	%r3, %r1, %r9;
	cvta.to.global.u64 	%rd1, %rd4;
	cvta.to.global.u64 	%rd2, %rd3;
$L__BB0_2:
	mul.wide.s32 	%rd5, %r12, 4;
	add.s64 	%rd6, %rd1, %rd5;
	ld.global.nc.u32 	%r10, [%rd6];
	mul.wide.u32 	%rd7, %r10, 4;
	add.s64 	%rd8, %rd2, %rd7;
	atom.global.add.u32 	%r11, [%rd8], 1;
	add.s32 	%r12, %r12, %r3;
	setp.lt.s32 	%p2, %r12, %r6;
	@%p2 bra 	$L__BB0_2;
$L__BB0_3:
	ret;

}
	// .globl	_Z18setup_flags_kernelPKjPji
.visible .entry _Z18setup_flags_kernelPKjPji(
	.param .u64 .ptr .align 1 _Z18setup_flags_kernelPKjPji_param_0,
	.param .u64 .ptr .align 1 _Z18setup_flags_kernelPKjPji_param_1,
	.param .u32 _Z18setup_flags_kernelPKjPji_param_2
)
{
	.reg .pred 	%p<4>;
	.reg .b32 	%r<13>;
	.reg .b64 	%rd<8>;

	ld.param.u64 	%rd3, [_Z18setup_flags_kernelPKjPji_param_0];
	ld.param.u64 	%rd4, [_Z18setup_flags_kernelPKjPji_param_1];
	ld.param.u32 	%r6, [_Z18setup_flags_kernelPKjPji_param_2];
	mov.u32 	%r7, %tid.x;
	mov.u32 	%r8, %ctaid.x;
	mov.u32 	%r1, %ntid.x;
	mad.lo.s32 	%r12, %r8, %r1, %r7;
	setp.ge.s32 	%p1, %r12, %r6;
	@%p1 bra 	$L__BB1_3;
	mov.u32 	%r9, %nctaid.x;
	mul.lo.s32 	%r3, %r1, %r9;
	cvta.to.global.u64 	%rd1, %rd3;
	cvta.to.global.u64 	%rd2, %rd4;
$L__BB1_2:
	mul.wide.s32 	%rd5, %r12, 4;
	add.s64 	%rd6, %rd1, %rd5;
	ld.global.nc.u32 	%r10, [%rd6];
	setp.eq.s32 	%p2, %r10, 0;
	selp.s32 	%r11, -1, 0, %p2;
	add.s64 	%rd7, %rd2, %rd5;
	st.global.u32 	[%rd7], %r11;
	add.s32 	%r12, %r12, %r3;
	setp.lt.s32 	%p3, %r12, %r6;
	@%p3 bra 	$L__BB1_2;
$L__BB1_3:
	ret;

}


// ===== COMPILED SASS (sm_100) =====

	.target	sm_100

	.elftype	@"ET_EXEC"


//--------------------- .note.nv.tkinfo           --------------------------
	.section	.note.nv.tkinfo,"",@"SHT_NOTE"
	.sectionflags	@"SHF_NOTE_NV_TKINFO"
	.tkinfo
        /*0018*/ 	.word	0x00000002
        /*0030*/ 	.string	""
        /*0030*/ 	.string	"ptxas"
        /*0030*/ 	.string	"Cuda compilation tools, release 13.0, V13.0.88"
        /*0030*/ 	.string	"Build cuda_13.0.r13.0/compiler.36424714_0"
        /*0030*/ 	.string	"-arch sm_100 -m 64 "



//--------------------- .note.nv.cuinfo           --------------------------
	.section	.note.nv.cuinfo,"",@"SHT_NOTE"
	.sectionflags	@"SHF_NOTE_NV_CUINFO"
        /*0018*/ 	.short	0x0002
        /*001a*/ 	.short	0x0064
        /*001c*/ 	.short	0x0082
	.zero		2


//--------------------- .nv.info                  --------------------------
	.section	.nv.info,"",@"SHT_CUDA_INFO"
	.align	4


	//----- nvinfo : EIATTR_REGCOUNT
	.align		4
        /*0000*/ 	.byte	0x04, 0x2f
        /*0002*/ 	.short	(.L_1 - .L_0)
	.align		4
.L_0:
        /*0004*/ 	.word	index@(_Z19setup_counts_kernelPjPKji)
        /*0008*/ 	.word	0x00000010


	//----- nvinfo : EIATTR_FRAME_SIZE
	.align		4
.L_1:
        /*000c*/ 	.byte	0x04, 0x11
        /*000e*/ 	.short	(.L_3 - .L_2)
	.align		4
.L_2:
        /*0010*/ 	.word	index@(_Z19setup_counts_kernelPjPKji)
        /*0014*/ 	.word	0x00000000


	//----- nvinfo : EIATTR_REGCOUNT
	.align		4
.L_3:
        /*0018*/ 	.byte	0x04, 0x2f
        /*001a*/ 	.short	(.L_5 - .L_4)
	.align		4
.L_4:
        /*001c*/ 	.word	index@(_Z18setup_flags_kernelPKjPji)
        /*0020*/ 	.word	0x00000010


	//----- nvinfo : EIATTR_FRAME_SIZE
	.align		4
.L_5:
        /*0024*/ 	.byte	0x04, 0x11
        /*0026*/ 	.short	(.L_7 - .L_6)
	.align		4
.L_6:
        /*0028*/ 	.word	index@(_Z18setup_flags_kernelPKjPji)
        /*002c*/ 	.word	0x00000000


	//----- nvinfo : EIATTR_MIN_STACK_SIZE
	.align		4
.L_7:
        /*0030*/ 	.byte	0x04, 0x12
        /*0032*/ 	.short	(.L_9 - .L_8)
	.align		4
.L_8:
        /*0034*/ 	.word	index@(_Z18setup_flags_kernelPKjPji)
        /*0038*/ 	.word	0x00000000


	//----- nvinfo : EIATTR_MIN_STACK_SIZE
	.align		4
.L_9:
        /*003c*/ 	.byte	0x04, 0x12
        /*003e*/ 	.short	(.L_11 - .L_10)
	.align		4
.L_10:
        /*0040*/ 	.word	index@(_Z19setup_counts_kernelPjPKji)
        /*0044*/ 	.word	0x00000000
.L_11:


//--------------------- .nv.compat                --------------------------
	.section	.nv.compat,"",@"SHT_CUDA_COMPAT_INFO"
	.align	4
        /*0000*/ 	.byte	0x02, 0x09, 0x00, 0x00, 0x02, 0x02, 0x01, 0x00, 0x02, 0x05, 0x05, 0x00, 0x03, 0x07, 0x01, 0x01
        /*0010*/ 	.byte	0x02, 0x03, 0x00, 0x00, 0x02, 0x06, 0x01, 0x00, 0x04, 0x0b, 0x08, 0x00, 0x09, 0x00, 0x00, 0x00
        /*0020*/ 	.byte	0x00, 0x00, 0x00, 0x00


//--------------------- .nv.info._Z18setup_flags_kernelPKjPji --------------------------
	.section	.nv.info._Z18setup_flags_kernelPKjPji,"",@"SHT_CUDA_INFO"
	.sectionflags	@""
	.align	4


	//----- nvinfo : EIATTR_CUDA_API_VERSION
	.align		4
        /*0000*/ 	.byte	0x04, 0x37
        /*0002*/ 	.short	(.L_13 - .L_12)
.L_12:
        /*0004*/ 	.word	0x00000082


	//----- nvinfo : EIATTR_KPARAM_INFO
	.align		4
.L_13:
        /*0008*/ 	.byte	0x04, 0x17
        /*000a*/ 	.short	(.L_15 - .L_14)
.L_14:
        /*000c*/ 	.word	0x00000000
        /*0010*/ 	.short	0x0002
        /*0012*/ 	.short	0x0010
        /*0014*/ 	.byte	0x00, 0xf0, 0x11, 0x00


	//----- nvinfo : EIATTR_KPARAM_INFO
	.align		4
.L_15:
        /*0018*/ 	.byte	0x04, 0x17
        /*001a*/ 	.short	(.L_17 - .L_16)
.L_16:
        /*001c*/ 	.word	0x00000000
        /*0020*/ 	.short	0x0001
        /*0022*/ 	.short	0x0008
        /*0024*/ 	.byte	0x00, 0xf5, 0x21, 0x00


	//----- nvinfo : EIATTR_KPARAM_INFO
	.align		4
.L_17:
        /*0028*/ 	.byte	0x04, 0x17
        /*002a*/ 	.short	(.L_19 - .L_18)
.L_18:
        /*002c*/ 	.word	0x00000000
        /*0030*/ 	.short	0x0000
        /*0032*/ 	.short	0x0000
        /*0034*/ 	.byte	0x00, 0xf5, 0x21, 0x00


	//----- nvinfo : EIATTR_SPARSE_MMA_MASK
	.align		4
.L_19:
        /*0038*/ 	.byte	0x03, 0x50
        /*003a*/ 	.short	0x0000


	//----- nvinfo : EIATTR_MAXREG_COUNT
	.align		4
        /*003c*/ 	.byte	0x03, 0x1b
        /*003e*/ 	.short	0x00ff


	//----- nvinfo : EIATTR_MERCURY_ISA_VERSION
	.align		4
        /*0040*/ 	.byte	0x03, 0x5f
        /*0042*/ 	.short	0x0101


	//----- nvinfo : EIATTR_VRC_CTA_INIT_COUNT
	.align		4
        /*0044*/ 	.byte	0x02, 0x4a
	.zero		1
	.zero		1


	//----- nvinfo : EIATTR_EXIT_INSTR_OFFSETS
	.align		4
        /*0048*/ 	.byte	0x04, 0x1c
        /*004a*/ 	.short	(.L_21 - .L_20)


	//   ....[0]....
.L_20:
        /*004c*/ 	.word	0x00000070


	//   ....[1]....
        /*0050*/ 	.word	0x00000160


	//----- nvinfo : EIATTR_CRS_STACK_SIZE
	.align		4
.L_21:
        /*0054*/ 	.byte	0x04, 0x1e
        /*0056*/ 	.short	(.L_23 - .L_22)
.L_22:
        /*0058*/ 	.word	0x00000000


	//----- nvinfo : EIATTR_CBANK_PARAM_SIZE
	.align		4
.L_23:
        /*005c*/ 	.byte	0x03, 0x19
        /*005e*/ 	.short	0x0014


	//----- nvinfo : EIATTR_PARAM_CBANK
	.align		4
        /*0060*/ 	.byte	0x04, 0x0a
        /*0062*/ 	.short	(.L_25 - .L_24)
	.align		4
.L_24:
        /*0064*/ 	.word	index@(.nv.constant0._Z18setup_flags_kernelPKjPji)
        /*0068*/ 	.short	0x0380
        /*006a*/ 	.short	0x0014


	//----- nvinfo : EIATTR_SW_WAR
	.align		4
.L_25:
        /*006c*/ 	.byte	0x04, 0x36
        /*006e*/ 	.short	(.L_27 - .L_26)
.L_26:
        /*0070*/ 	.word	0x00000008
.L_27:


//--------------------- .nv.info._Z19setup_counts_kernelPjPKji --------------------------
	.section	.nv.info._Z19setup_counts_kernelPjPKji,"",@"SHT_CUDA_INFO"
	.sectionflags	@""
	.align	4


	//----- nvinfo : EIATTR_CUDA_API_VERSION
	.align		4
        /*0000*/ 	.byte	0x04, 0x37
        /*0002*/ 	.short	(.L_29 - .L_28)
.L_28:
        /*0004*/ 	.word	0x00000082


	//----- nvinfo : EIATTR_KPARAM_INFO
	.align		4
.L_29:
        /*0008*/ 	.byte	0x04, 0x17
        /*000a*/ 	.short	(.L_31 - .L_30)
.L_30:
        /*000c*/ 	.word	0x00000000
        /*0010*/ 	.short	0x0002
        /*0012*/ 	.short	0x0010
        /*0014*/ 	.byte	0x00, 0xf0, 0x11, 0x00


	//----- nvinfo : EIATTR_KPARAM_INFO
	.align		4
.L_31:
        /*0018*/ 	.byte	0x04, 0x17
        /*001a*/ 	.short	(.L_33 - .L_32)
.L_32:
        /*001c*/ 	.word	0x00000000
        /*0020*/ 	.short	0x0001
        /*0022*/ 	.short	0x0008
        /*0024*/ 	.byte	0x00, 0xf5, 0x21, 0x00


	//----- nvinfo : EIATTR_KPARAM_INFO
	.align		4
.L_33:
        /*0028*/ 	.byte	0x04, 0x17
        /*002a*/ 	.short	(.L_35 - .L_34)
.L_34:
        /*002c*/ 	.word	0x00000000
        /*0030*/ 	.short	0x0000
        /*0032*/ 	.short	0x0000
        /*0034*/ 	.byte	0x00, 0xf5, 0x21, 0x00


	//----- nvinfo : EIATTR_SPARSE_MMA_MASK
	.align		4
.L_35:
        /*0038*/ 	.byte	0x03, 0x50
        /*003a*/ 	.short	0x0000


	//----- nvinfo : EIATTR_MAXREG_COUNT
	.align		4
        /*003c*/ 	.byte	0x03, 0x1b
        /*003e*/ 	.short	0x00ff


	//----- nvinfo : EIATTR_MERCURY_ISA_VERSION
	.align		4
        /*0040*/ 	.byte	0x03, 0x5f
        /*0042*/ 	.short	0x0101


	//----- nvinfo : EIATTR_VRC_CTA_INIT_COUNT
	.align		4
        /*0044*/ 	.byte	0x02, 0x4a
	.zero		1
	.zero		1


	//----- nvinfo : EIATTR_EXIT_INSTR_OFFSETS
	.align		4
        /*0048*/ 	.byte	0x04, 0x1c
        /*004a*/ 	.short	(.L_37 - .L_36)


	//   ....[0]....
.L_36:
        /*004c*/ 	.word	0x00000070


	//   ....[1]....
        /*0050*/ 	.word	0x00000150


	//----- nvinfo : EIATTR_CRS_STACK_SIZE
	.align		4
.L_37:
        /*0054*/ 	.byte	0x04, 0x1e
        /*0056*/ 	.short	(.L_39 - .L_38)
.L_38:
        /*0058*/ 	.word	0x00000000


	//----- nvinfo : EIATTR_CBANK_PARAM_SIZE
	.align		4
.L_39:
        /*005c*/ 	.byte	0x03, 0x19
        /*005e*/ 	.short	0x0014


	//----- nvinfo : EIATTR_PARAM_CBANK
	.align		4
        /*0060*/ 	.byte	0x04, 0x0a
        /*0062*/ 	.short	(.L_41 - .L_40)
	.align		4
.L_40:
        /*0064*/ 	.word	index@(.nv.constant0._Z19setup_counts_kernelPjPKji)
        /*0068*/ 	.short	0x0380
        /*006a*/ 	.short	0x0014


	//----- nvinfo : EIATTR_SW_WAR
	.align		4
.L_41:
        /*006c*/ 	.byte	0x04, 0x36
        /*006e*/ 	.short	(.L_43 - .L_42)
.L_42:
        /*0070*/ 	.word	0x00000008
.L_43:


//--------------------- .nv.callgraph             --------------------------
	.section	.nv.callgraph,"",@"SHT_CUDA_CALLGRAPH"
	.align	4
	.sectionentsize	8
	.align		4
        /*0000*/ 	.word	0x00000000
	.align		4
        /*0004*/ 	.word	0xffffffff
	.align		4
        /*0008*/ 	.word	0x00000000
	.align		4
        /*000c*/ 	.word	0xfffffffe
	.align		4
        /*0010*/ 	.word	0x00000000
	.align		4
        /*0014*/ 	.word	0xfffffffd
	.align		4
        /*0018*/ 	.word	0x00000000
	.align		4
        /*001c*/ 	.word	0xfffffffc


//--------------------- .text._Z18setup_flags_kernelPKjPji --------------------------
	.section	.text._Z18setup_flags_kernelPKjPji,"ax",@progbits
	.align	128
        .global         _Z18setup_flags_kernelPKjPji
        .type           _Z18setup_flags_kernelPKjPji,@function
        .size           _Z18setup_flags_kernelPKjPji,(.L_x_4 - _Z18setup_flags_kernelPKjPji)
        .other          _Z18setup_flags_kernelPKjPji,@"STO_CUDA_ENTRY STV_DEFAULT"
_Z18setup_flags_kernelPKjPji:
.text._Z18setup_flags_kernelPKjPji:
[----:B------:R-:W-:Y:S01]  /*0000*/  LDC R1, c[0x0][0x37c] ;  /* 0x0000df00ff017b82 */ /* 0x000fe20000000800 */
[----:B------:R-:W0:Y:S07]  /*0010*/  S2R R0, SR_TID.X ;  /* 0x0000000000007919 */ /* 0x000e2e0000002100 */
[----:B------:R-:W0:Y:S01]  /*0020*/  S2UR UR4, SR_CTAID.X ;  /* 0x00000000000479c3 */ /* 0x000e220000002500 */
[----:B------:R-:W1:Y:S07]  /*0030*/  LDCU UR5, c[0x0][0x390] ;  /* 0x00007200ff0577ac */ /* 0x000e6e0008000800 */
[----:B------:R-:W0:Y:S02]  /*0040*/  LDC R11, c[0x0][0x360] ;  /* 0x0000d800ff0b7b82 */ /* 0x000e240000000800 */
[----:B0-----:R-:W-:-:S05]  /*0050*/  IMAD R0, R11, UR4, R0 ;  /* 0x000000040b007c24 */ /* 0x001fca000f8e0200 */
[----:B-1----:R-:W-:-:S13]  /*0060*/  ISETP.GE.AND P0, PT, R0, UR5, PT ;  /* 0x0000000500007c0c */ /* 0x002fda000bf06270 */
[----:B------:R-:W-:Y:S05]  /*0070*/  @P0 EXIT ;  /* 0x000000000000094d */ /* 0x000fea0003800000 */
[----:B------:R-:W0:Y:S01]  /*0080*/  LDC.64 R6, c[0x0][0x380] ;  /* 0x0000e000ff067b82 */ /* 0x000e220000000a00 */
[----:B------:R-:W1:Y:S01]  /*0090*/  LDCU UR4, c[0x0][0x370] ;  /* 0x00006e00ff0477ac */ /* 0x000e620008000800 */
[----:B------:R-:W2:Y:S06]  /*00a0*/  LDCU.64 UR6, c[0x0][0x358] ;  /* 0x00006b00ff0677ac */ /* 0x000eac0008000a00 */
[----:B------:R-:W3:Y:S01]  /*00b0*/  LDC.64 R8, c[0x0][0x388] ;  /* 0x0000e200ff087b82 */ /* 0x000ee20000000a00 */
[----:B-1----:R-:W-:-:S07]  /*00c0*/  IMAD R11, R11, UR4, RZ ;  /* 0x000000040b0b7c24 */ /* 0x002fce000f8e02ff */
.L_x_0:
[----:B0-----:R-:W-:-:S06]  /*00d0*/  IMAD.WIDE R2, R0, 0x4, R6 ;  /* 0x0000000400027825 */ /* 0x001fcc00078e0206 */
[----:B--2---:R-:W2:Y:S01]  /*00e0*/  LDG.E.CONSTANT R2, desc[UR6][R2.64] ;  /* 0x0000000602027981 */ /* 0x004ea2000c1e9900 */
[----:B-1-3--:R-:W-:Y:S01]  /*00f0*/  IMAD.WIDE R4, R0, 0x4, R8 ;  /* 0x0000000400047825 */ /* 0x00afe200078e0208 */
[----:B------:R-:W-:Y:S02]  /*0100*/  IADD3 R0, PT, PT, R11, R0, RZ ;  /* 0x000000000b007210 */ /* 0x000fe40007ffe0ff */
[----:B--2---:R-:W-:-:S04]  /*0110*/  ISETP.NE.AND P0, PT, R2, RZ, PT ;  /* 0x000000ff0200720c */ /* 0x004fc80003f05270 */
[----:B------:R-:W-:Y:S02]  /*0120*/  SEL R13, RZ, 0xffffffff, P0 ;  /* 0xffffffffff0d7807 */ /* 0x000fe40000000000 */
[----:B------:R-:W-:-:S03]  /*0130*/  ISETP.GE.AND P0, PT, R0, UR5, PT ;  /* 0x0000000500007c0c */ /* 0x000fc6000bf06270 */
[----:B------:R1:W-:Y:S10]  /*0140*/  STG.E desc[UR6][R4.64], R13 ;  /* 0x0000000d04007986 */ /* 0x0003f4000c101906 */
[----:B------:R-:W-:Y:S05]  /*0150*/  @!P0 BRA `(.L_x_0) ;  /* 0xfffffffc00dc8947 */ /* 0x000fea000383ffff */
[----:B------:R-:W-:Y:S05]  /*0160*/  EXIT ;  /* 0x000000000000794d */ /* 0x000fea0003800000 */
.L_x_1:
[----:B------:R-:W-:-:S00]  /*0170*/  BRA `(.L_x_1) ;  /* 0xfffffffc00fc7947 */ /* 0x000fc0000383ffff */
[----:B------:R-:W-:-:S00]  /*0180*/  NOP ;  /* 0x0000000000007918 */ /* 0x000fc00000000000 */
[----:B------:R-:W-:-:S00]  /*0190*/  NOP ;  /* 0x0000000000007918 */ /* 0x000fc00000000000 */
[----:B------:R-:W-:-:S00]  /*01a0*/  NOP ;  /* 0x0000000000007918 */ /* 0x000fc00000000000 */
[----:B------:R-:W-:-:S00]  /*01b0*/  NOP ;  /* 0x0000000000007918 */ /* 0x000fc00000000000 */
[----:B------:R-:W-:-:S00]  /*01c0*/  NOP ;  /* 0x0000000000007918 */ /* 0x000fc00000000000 */
[----:B------:R-:W-:-:S00]  /*01d0*/  NOP ;  /* 0x0000000000007918 */ /* 0x000fc00000000000 */
[----:B------:R-:W-:-:S00]  /*01e0*/  NOP ;  /* 0x0000000000007918 */ /* 0x000fc00000000000 */
[----:B------:R-:W-:-:S00]  /*01f0*/  NOP ;  /* 0x0000000000007918 */ /* 0x000fc00000000000 */
.L_x_4:


//--------------------- .text._Z19setup_counts_kernelPjPKji --------------------------
	.section	.text._Z19setup_counts_kernelPjPKji,"ax",@progbits
	.align	128
        .global         _Z19setup_counts_kernelPjPKji
        .type           _Z19setup_counts_kernelPjPKji,@function
        .size           _Z19setup_counts_kernelPjPKji,(.L_x_5 - _Z19setup_counts_kernelPjPKji)
        .other          _Z19setup_counts_kernelPjPKji,@"STO_CUDA_ENTRY STV_DEFAULT"
_Z19setup_counts_kernelPjPKji:
.text._Z19setup_counts_kernelPjPKji:
        /* <DEDUP_REMOVED lines=13> */
.L_x_2:
[----:B---3--:R-:W-:-:S06]  /*00d0*/  IMAD.WIDE R2, R0, 0x4, R6 ;  /* 0x0000000400027825 */ /* 0x008fcc00078e0206 */
[----:B--2---:R-:W0:Y:S01]  /*00e0*/  LDG.E.CONSTANT R3, desc[UR6][R2.64] ;  /* 0x0000000602037981 */ /* 0x004e22000c1e9900 */
[----:B------:R-:W-:Y:S01]  /*00f0*/  IADD3 R0, PT, PT, R11, R0, RZ ;  /* 0x000000000b007210 */ /* 0x000fe20007ffe0ff */
[----:B-1----:R-:W-:-:S03]  /*0100*/  HFMA2 R13, -RZ, RZ, 0, 5.9604644775390625e-08 ;  /* 0x00000001ff0d7431 */ /* 0x002fc600000001ff */
[----:B------:R-:W-:Y:S01]  /*0110*/  ISETP.GE.AND P0, PT, R0, UR5, PT ;  /* 0x0000000500007c0c */ /* 0x000fe2000bf06270 */
[----:B0-----:R-:W-:-:S05]  /*0120*/  IMAD.WIDE.U32 R4, R3, 0x4, R8 ;  /* 0x0000000403047825 */ /* 0x001fca00078e0008 */
[----:B------:R1:W-:Y:S07]  /*0130*/  REDG.E.ADD.STRONG.GPU desc[UR6][R4.64], R13 ;  /* 0x0000000d0400798e */ /* 0x0003ee000c12e106 */
[----:B------:R-:W-:Y:S05]  /*0140*/  @!P0 BRA `(.L_x_2) ;  /* 0xfffffffc00e08947 */ /* 0x000fea000383ffff */
[----:B------:R-:W-:Y:S05]  /*0150*/  EXIT ;  /* 0x000000000000794d */ /* 0x000fea0003800000 */
.L_x_3:
        /* <DEDUP_REMOVED lines=10> */
.L_x_5:


//--------------------- .nv.shared.reserved.0     --------------------------
	.section	.nv.shared.reserved.0,"aw",@nobits
	.weak		__nv_reservedSMEM_offset_0_alias
	.size		__nv_reservedSMEM_offset_0_alias, 0, 64
	.other		__nv_reservedSMEM_offset_0_alias,@"STO_CUDA_RESERVED_SHARED STV_DEFAULT"
__nv_reservedSMEM_offset_0_alias:
	.zero		0
	.zero		64


//--------------------- .nv.constant0._Z18setup_flags_kernelPKjPji --------------------------
	.section	.nv.constant0._Z18setup_flags_kernelPKjPji,"a",@progbits
	.sectionflags	@""
	.align	4
.nv.constant0._Z18setup_flags_kernelPKjPji:
	.zero		916


//--------------------- .nv.constant0._Z19setup_counts_kernelPjPKji --------------------------
	.section	.nv.constant0._Z19setup_counts_kernelPjPKji,"a",@progbits
	.sectionflags	@""
	.align	4
.nv.constant0._Z19setup_counts_kernelPjPKji:
	.zero		916


//--------------------- SYMBOLS --------------------------

	.type		.nv.reservedSmem.offset0,@object
	.size		.nv.reservedSmem.offset0,0x4
